//
// Generated by NVIDIA NVVM Compiler
//
// Compiler Build ID: CL-36424714
// Cuda compilation tools, release 13.0, V13.0.88
// Based on NVVM 20.0.0
//

.version 9.0
.target sm_100
.address_size 64

	// .globl	_Z17x_rotation_kernelP7double2ii

.visible .entry _Z17x_rotation_kernelP7double2ii(
	.param .u64 .ptr .align 1 _Z17x_rotation_kernelP7double2ii_param_0,
	.param .u32 _Z17x_rotation_kernelP7double2ii_param_1,
	.param .u32 _Z17x_rotation_kernelP7double2ii_param_2
)
{


	ret;

}


// ===== COMPILED SASS (sm_100) =====

	.target	sm_100

	.elftype	@"ET_EXEC"


//--------------------- .note.nv.tkinfo           --------------------------
	.section	.note.nv.tkinfo,"",@"SHT_NOTE"
	.sectionflags	@"SHF_NOTE_NV_TKINFO"
	.tkinfo
        /*0018*/ 	.word	0x00000002
        /*0030*/ 	.string	""
        /*0030*/ 	.string	"ptxas"
        /*0030*/ 	.string	"Cuda compilation tools, release 13.0, V13.0.88"
        /*0030*/ 	.string	"Build cuda_13.0.r13.0/compiler.36424714_0"
        /*0030*/ 	.string	"-arch sm_100 -m 64 "



//--------------------- .note.nv.cuinfo           --------------------------
	.section	.note.nv.cuinfo,"",@"SHT_NOTE"
	.sectionflags	@"SHF_NOTE_NV_CUINFO"
        /*0018*/ 	.short	0x0002
        /*001a*/ 	.short	0x0064
        /*001c*/ 	.short	0x0082
	.zero		2


//--------------------- .nv.info                  --------------------------
	.section	.nv.info,"",@"SHT_CUDA_INFO"
	.align	4


	//----- nvinfo : EIATTR_REGCOUNT
	.align		4
        /*0000*/ 	.byte	0x04, 0x2f
        /*0002*/ 	.short	(.L_1 - .L_0)
	.align		4
.L_0:
        /*0004*/ 	.word	index@(_Z17x_rotation_kernelP7double2ii)
        /*0008*/ 	.word	0x00000004


	//----- nvinfo : EIATTR_FRAME_SIZE
	.align		4
.L_1:
        /*000c*/ 	.byte	0x04, 0x11
        /*000e*/ 	.short	(.L_3 - .L_2)
	.align		4
.L_2:
        /*0010*/ 	.word	index@(_Z17x_rotation_kernelP7double2ii)
        /*0014*/ 	.word	0x00000000


	//----- nvinfo : EIATTR_MIN_STACK_SIZE
	.align		4
.L_3:
        /*0018*/ 	.byte	0x04, 0x12
        /*001a*/ 	.short	(.L_5 - .L_4)
	.align		4
.L_4:
        /*001c*/ 	.word	index@(_Z17x_rotation_kernelP7double2ii)
        /*0020*/ 	.word	0x00000000
.L_5:


//--------------------- .nv.compat                --------------------------
	.section	.nv.compat,"",@"SHT_CUDA_COMPAT_INFO"
	.align	4
        /*0000*/ 	.byte	0x02, 0x09, 0x00, 0x00, 0x02, 0x02, 0x01, 0x00, 0x02, 0x05, 0x05, 0x00, 0x03, 0x07, 0x01, 0x01
        /*0010*/ 	.byte	0x02, 0x03, 0x00, 0x00, 0x02, 0x06, 0x01, 0x00, 0x04, 0x0b, 0x08, 0x00, 0x09, 0x00, 0x00, 0x00
        /*0020*/ 	.byte	0x00, 0x00, 0x00, 0x00


//--------------------- .nv.info._Z17x_rotation_kernelP7double2ii --------------------------
	.section	.nv.info._Z17x_rotation_kernelP7double2ii,"",@"SHT_CUDA_INFO"
	.sectionflags	@""
	.align	4


	//----- nvinfo : EIATTR_CUDA_API_VERSION
	.align		4
        /*0000*/ 	.byte	0x04, 0x37
        /*0002*/ 	.short	(.L_7 - .L_6)
.L_6:
        /*0004*/ 	.word	0x00000082


	//----- nvinfo : EIATTR_KPARAM_INFO
	.align		4
.L_7:
        /*0008*/ 	.byte	0x04, 0x17
        /*000a*/ 	.short	(.L_9 - .L_8)
.L_8:
        /*000c*/ 	.word	0x00000000
        /*0010*/ 	.short	0x0002
        /*0012*/ 	.short	0x000c
        /*0014*/ 	.byte	0x00, 0xf0, 0x11, 0x00


	//----- nvinfo : EIATTR_KPARAM_INFO
	.align		4
.L_9:
        /*0018*/ 	.byte	0x04, 0x17
        /*001a*/ 	.short	(.L_11 - .L_10)
.L_10:
        /*001c*/ 	.word	0x00000000
        /*0020*/ 	.short	0x0001
        /*0022*/ 	.short	0x0008
        /*0024*/ 	.byte	0x00, 0xf0, 0x11, 0x00


	//----- nvinfo : EIATTR_KPARAM_INFO
	.align		4
.L_11:
        /*0028*/ 	.byte	0x04, 0x17
        /*002a*/ 	.short	(.L_13 - .L_12)
.L_12:
        /*002c*/ 	.word	0x00000000
        /*0030*/ 	.short	0x0000
        /*0032*/ 	.short	0x0000
        /*0034*/ 	.byte	0x00, 0xf5, 0x21, 0x00


	//----- nvinfo : EIATTR_SPARSE_MMA_MASK
	.align		4
.L_13:
        /*0038*/ 	.byte	0x03, 0x50
        /*003a*/ 	.short	0x0000


	//----- nvinfo : EIATTR_MAXREG_COUNT
	.align		4
        /*003c*/ 	.byte	0x03, 0x1b
        /*003e*/ 	.short	0x00ff


	//----- nvinfo : EIATTR_MERCURY_ISA_VERSION
	.align		4
        /*0040*/ 	.byte	0x03, 0x5f
        /*0042*/ 	.short	0x0101


	//----- nvinfo : EIATTR_VRC_CTA_INIT_COUNT
	.align		4
        /*0044*/ 	.byte	0x02, 0x4a
	.zero		1
	.zero		1


	//----- nvinfo : EIATTR_EXIT_INSTR_OFFSETS
	.align		4
        /*0048*/ 	.byte	0x04, 0x1c
        /*004a*/ 	.short	(.L_15 - .L_14)


	//   ....[0]....
.L_14:
        /*004c*/ 	.word	0x00000010


	//----- nvinfo : EIATTR_CBANK_PARAM_SIZE
	.align		4
.L_15:
        /*0050*/ 	.byte	0x03, 0x19
        /*0052*/ 	.short	0x0010


	//----- nvinfo : EIATTR_PARAM_CBANK
	.align		4
        /*0054*/ 	.byte	0x04, 0x0a
        /*0056*/ 	.short	(.L_17 - .L_16)
	.align		4
.L_16:
        /*0058*/ 	.word	index@(.nv.constant0._Z17x_rotation_kernelP7double2ii)
        /*005c*/ 	.short	0x0380
        /*005e*/ 	.short	0x0010


	//----- nvinfo : EIATTR_SW_WAR
	.align		4
.L_17:
        /*0060*/ 	.byte	0x04, 0x36
        /*0062*/ 	.short	(.L_19 - .L_18)
.L_18:
        /*0064*/ 	.word	0x00000008
.L_19:


//--------------------- .nv.callgraph             --------------------------
	.section	.nv.callgraph,"",@"SHT_CUDA_CALLGRAPH"
	.align	4
	.sectionentsize	8
	.align		4
        /*0000*/ 	.word	0x00000000
	.align		4
        /*0004*/ 	.word	0xffffffff
	.align		4
        /*0008*/ 	.word	0x00000000
	.align		4
        /*000c*/ 	.word	0xfffffffe
	.align		4
        /*0010*/ 	.word	0x00000000
	.align		4
        /*0014*/ 	.word	0xfffffffd
	.align		4
        /*0018*/ 	.word	0x00000000
	.align		4
        /*001c*/ 	.word	0xfffffffc


//--------------------- .text._Z17x_rotation_kernelP7double2ii --------------------------
	.section	.text._Z17x_rotation_kernelP7double2ii,"ax",@progbits
	.align	128
        .global         _Z17x_rotation_kernelP7double2ii
        .type           _Z17x_rotation_kernelP7double2ii,@function
        .size           _Z17x_rotation_kernelP7double2ii,(.L_x_1 - _Z17x_rotation_kernelP7double2ii)
        .other          _Z17x_rotation_kernelP7double2ii,@"STO_CUDA_ENTRY STV_DEFAULT"
_Z17x_rotation_kernelP7double2ii:
.text._Z17x_rotation_kernelP7double2ii:
[----:B------:R-:W-:Y:S01]  /*0000*/  LDC R1, c[0x0][0x37c] ;  /* 0x0000df00ff017b82 */ /* 0x000fe20000000800 */
[----:B------:R-:W-:Y:S05]  /*0010*/  EXIT ;  /* 0x000000000000794d */ /* 0x000fea0003800000 */
.L_x_0:
[----:B------:R-:W-:-:S00]  /*0020*/  BRA `(.L_x_0) ;  /* 0xfffffffc00fc7947 */ /* 0x000fc0000383ffff */
[----:B------:R-:W-:-:S00]  /*0030*/  NOP ;  /* 0x0000000000007918 */ /* 0x000fc00000000000 */
        /* <DEDUP_REMOVED lines=12> */
.L_x_1:


//--------------------- .nv.shared.reserved.0     --------------------------
	.section	.nv.shared.reserved.0,"aw",@nobits
	.weak		__nv_reservedSMEM_offset_0_alias
	.size		__nv_reservedSMEM_offset_0_alias, 0, 64
	.other		__nv_reservedSMEM_offset_0_alias,@"STO_CUDA_RESERVED_SHARED STV_DEFAULT"
__nv_reservedSMEM_offset_0_alias:
	.zero		0
	.zero		64


//--------------------- .nv.constant0._Z17x_rotation_kernelP7double2ii --------------------------
	.section	.nv.constant0._Z17x_rotation_kernelP7double2ii,"a",@progbits
	.sectionflags	@""
	.align	4
.nv.constant0._Z17x_rotation_kernelP7double2ii:
	.zero		912


//--------------------- SYMBOLS --------------------------

	.type		.nv.reservedSmem.offset0,@object
	.size		.nv.reservedSmem.offset0,0x4
